//
// Generated by NVIDIA NVVM Compiler
//
// Compiler Build ID: CL-36424714
// Cuda compilation tools, release 13.0, V13.0.88
// Based on NVVM 20.0.0
//

.version 9.0
.target sm_100
.address_size 64

	// .globl	_Z4initPfif
// _ZZ6kernelPfS_S_iiiE5tileA has been demoted
// _ZZ6kernelPfS_S_iiiE5tileB has been demoted

.visible .entry _Z4initPfif(
	.param .u64 .ptr .align 1 _Z4initPfif_param_0,
	.param .u32 _Z4initPfif_param_1,
	.param .f32 _Z4initPfif_param_2
)
{
	.reg .pred 	%p<7>;
	.reg .b32 	%r<31>;
	.reg .b32 	%f<2>;
	.reg .b64 	%rd<11>;

	ld.param.u64 	%rd2, [_Z4initPfif_param_0];
	ld.param.u32 	%r12, [_Z4initPfif_param_1];
	ld.param.f32 	%f1, [_Z4initPfif_param_2];
	cvta.to.global.u64 	%rd1, %rd2;
	mov.u32 	%r13, %tid.x;
	mov.u32 	%r14, %ctaid.x;
	mov.u32 	%r15, %ntid.x;
	mad.lo.s32 	%r29, %r14, %r15, %r13;
	mov.u32 	%r16, %nctaid.x;
	mul.lo.s32 	%r2, %r15, %r16;
	setp.ge.s32 	%p1, %r29, %r12;
	@%p1 bra 	$L__BB0_7;
	add.s32 	%r17, %r29, %r2;
	max.s32 	%r18, %r12, %r17;
	setp.lt.s32 	%p2, %r17, %r12;
	selp.u32 	%r19, 1, 0, %p2;
	add.s32 	%r20, %r17, %r19;
	sub.s32 	%r21, %r18, %r20;
	div.u32 	%r22, %r21, %r2;
	add.s32 	%r3, %r22, %r19;
	and.b32  	%r23, %r3, 3;
	setp.eq.s32 	%p3, %r23, 3;
	@%p3 bra 	$L__BB0_4;
	add.s32 	%r24, %r3, 1;
	and.b32  	%r25, %r24, 3;
	neg.s32 	%r27, %r25;
$L__BB0_3:
	.pragma "nounroll";
	mul.wide.s32 	%rd3, %r29, 4;
	add.s64 	%rd4, %rd1, %rd3;
	st.global.f32 	[%rd4], %f1;
	add.s32 	%r29, %r29, %r2;
	add.s32 	%r27, %r27, 1;
	setp.ne.s32 	%p4, %r27, 0;
	@%p4 bra 	$L__BB0_3;
$L__BB0_4:
	setp.lt.u32 	%p5, %r3, 3;
	@%p5 bra 	$L__BB0_7;
	mul.wide.s32 	%rd7, %r2, 4;
	shl.b32 	%r26, %r2, 2;
$L__BB0_6:
	mul.wide.s32 	%rd5, %r29, 4;
	add.s64 	%rd6, %rd1, %rd5;
	st.global.f32 	[%rd6], %f1;
	add.s64 	%rd8, %rd6, %rd7;
	st.global.f32 	[%rd8], %f1;
	add.s64 	%rd9, %rd8, %rd7;
	st.global.f32 	[%rd9], %f1;
	add.s64 	%rd10, %rd9, %rd7;
	st.global.f32 	[%rd10], %f1;
	add.s32 	%r29, %r26, %r29;
	setp.lt.s32 	%p6, %r29, %r12;
	@%p6 bra 	$L__BB0_6;
$L__BB0_7:
	ret;

}
	// .globl	_Z6kernelPfS_S_iii
.visible .entry _Z6kernelPfS_S_iii(
	.param .u64 .ptr .align 1 _Z6kernelPfS_S_iii_param_0,
	.param .u64 .ptr .align 1 _Z6kernelPfS_S_iii_param_1,
	.param .u64 .ptr .align 1 _Z6kernelPfS_S_iii_param_2,
	.param .u32 _Z6kernelPfS_S_iii_param_3,
	.param .u32 _Z6kernelPfS_S_iii_param_4,
	.param .u32 _Z6kernelPfS_S_iii_param_5
)
{
	.reg .pred 	%p<33>;
	.reg .b32 	%r<65>;
	.reg .b32 	%f<179>;
	.reg .b64 	%rd<29>;
	// demoted variable
	.shared .align 4 .b8 _ZZ6kernelPfS_S_iiiE5tileA[2048];
	// demoted variable
	.shared .align 4 .b8 _ZZ6kernelPfS_S_iiiE5tileB[2048];
	ld.param.u64 	%rd4, [_Z6kernelPfS_S_iii_param_2];
	ld.param.u32 	%r32, [_Z6kernelPfS_S_iii_param_3];
	ld.param.u32 	%r33, [_Z6kernelPfS_S_iii_param_4];
	ld.param.u32 	%r34, [_Z6kernelPfS_S_iii_param_5];
	cvta.to.global.u64 	%rd1, %rd4;
	mov.u32 	%r1, %tid.x;
	and.b32  	%r2, %r1, 63;
	shr.u32 	%r3, %r1, 3;
	and.b32  	%r4, %r3, 120;
	mov.u32 	%r35, %ctaid.x;
	shl.b32 	%r5, %r35, 6;
	or.b32  	%r6, %r5, %r2;
	mov.u32 	%r36, %ctaid.y;
	shl.b32 	%r7, %r36, 6;
	add.s32 	%r8, %r4, %r7;
	setp.lt.s32 	%p1, %r34, 1;
	mov.f32 	%f169, 0f00000000;
	mov.f32 	%f170, %f169;
	mov.f32 	%f171, %f169;
	mov.f32 	%f172, %f169;
	mov.f32 	%f173, %f169;
	mov.f32 	%f174, %f169;
	mov.f32 	%f175, %f169;
	mov.f32 	%f176, %f169;
	@%p1 bra 	$L__BB1_7;
	and.b32  	%r60, %r1, 7;
	add.s32 	%r10, %r7, %r3;
	shr.u32 	%r62, %r1, 6;
	shl.b32 	%r38, %r4, 5;
	mov.u32 	%r39, _ZZ6kernelPfS_S_iiiE5tileA;
	add.s32 	%r12, %r39, %r38;
	mad.lo.s32 	%r40, %r33, %r62, %r5;
	add.s32 	%r63, %r40, %r2;
	mad.lo.s32 	%r61, %r34, %r10, %r60;
	mov.b32 	%r64, 0;
	mov.f32 	%f169, 0f00000000;
$L__BB1_2:
	setp.ge.s32 	%p2, %r10, %r32;
	setp.ge.s32 	%p3, %r60, %r34;
	mov.f32 	%f177, 0f00000000;
	or.pred  	%p4, %p2, %p3;
	@%p4 bra 	$L__BB1_4;
	ld.param.u64 	%rd27, [_Z6kernelPfS_S_iii_param_0];
	cvta.to.global.u64 	%rd5, %rd27;
	mul.wide.u32 	%rd6, %r61, 4;
	add.s64 	%rd7, %rd5, %rd6;
	ld.global.f32 	%f177, [%rd7];
$L__BB1_4:
	setp.ge.s32 	%p5, %r6, %r33;
	mov.u32 	%r41, %tid.x;
	shl.b32 	%r42, %r41, 2;
	mov.u32 	%r43, _ZZ6kernelPfS_S_iiiE5tileA;
	add.s32 	%r44, %r43, %r42;
	st.shared.f32 	[%r44], %f177;
	setp.ge.s32 	%p6, %r62, %r34;
	mov.f32 	%f178, 0f00000000;
	or.pred  	%p7, %p6, %p5;
	@%p7 bra 	$L__BB1_6;
	ld.param.u64 	%rd28, [_Z6kernelPfS_S_iii_param_1];
	cvta.to.global.u64 	%rd8, %rd28;
	mul.wide.s32 	%rd9, %r63, 4;
	add.s64 	%rd10, %rd8, %rd9;
	ld.global.f32 	%f178, [%rd10];
$L__BB1_6:
	mov.u32 	%r45, %tid.x;
	shl.b32 	%r46, %r45, 2;
	mov.u32 	%r47, _ZZ6kernelPfS_S_iiiE5tileB;
	add.s32 	%r48, %r47, %r46;
	st.shared.f32 	[%r48], %f178;
	bar.sync 	0;
	ld.shared.f32 	%f33, [%r12];
	and.b32  	%r49, %r46, 252;
	add.s32 	%r50, %r47, %r49;
	ld.shared.f32 	%f34, [%r50];
	fma.rn.f32 	%f35, %f33, %f34, %f176;
	ld.shared.f32 	%f36, [%r12+4];
	ld.shared.f32 	%f37, [%r50+256];
	fma.rn.f32 	%f38, %f36, %f37, %f35;
	ld.shared.f32 	%f39, [%r12+8];
	ld.shared.f32 	%f40, [%r50+512];
	fma.rn.f32 	%f41, %f39, %f40, %f38;
	ld.shared.f32 	%f42, [%r12+12];
	ld.shared.f32 	%f43, [%r50+768];
	fma.rn.f32 	%f44, %f42, %f43, %f41;
	ld.shared.f32 	%f45, [%r12+16];
	ld.shared.f32 	%f46, [%r50+1024];
	fma.rn.f32 	%f47, %f45, %f46, %f44;
	ld.shared.f32 	%f48, [%r12+20];
	ld.shared.f32 	%f49, [%r50+1280];
	fma.rn.f32 	%f50, %f48, %f49, %f47;
	ld.shared.f32 	%f51, [%r12+24];
	ld.shared.f32 	%f52, [%r50+1536];
	fma.rn.f32 	%f53, %f51, %f52, %f50;
	ld.shared.f32 	%f54, [%r12+28];
	ld.shared.f32 	%f55, [%r50+1792];
	fma.rn.f32 	%f176, %f54, %f55, %f53;
	ld.shared.f32 	%f56, [%r12+32];
	fma.rn.f32 	%f57, %f56, %f34, %f175;
	ld.shared.f32 	%f58, [%r12+36];
	fma.rn.f32 	%f59, %f58, %f37, %f57;
	ld.shared.f32 	%f60, [%r12+40];
	fma.rn.f32 	%f61, %f60, %f40, %f59;
	ld.shared.f32 	%f62, [%r12+44];
	fma.rn.f32 	%f63, %f62, %f43, %f61;
	ld.shared.f32 	%f64, [%r12+48];
	fma.rn.f32 	%f65, %f64, %f46, %f63;
	ld.shared.f32 	%f66, [%r12+52];
	fma.rn.f32 	%f67, %f66, %f49, %f65;
	ld.shared.f32 	%f68, [%r12+56];
	fma.rn.f32 	%f69, %f68, %f52, %f67;
	ld.shared.f32 	%f70, [%r12+60];
	fma.rn.f32 	%f175, %f70, %f55, %f69;
	ld.shared.f32 	%f71, [%r12+64];
	fma.rn.f32 	%f72, %f71, %f34, %f174;
	ld.shared.f32 	%f73, [%r12+68];
	fma.rn.f32 	%f74, %f73, %f37, %f72;
	ld.shared.f32 	%f75, [%r12+72];
	fma.rn.f32 	%f76, %f75, %f40, %f74;
	ld.shared.f32 	%f77, [%r12+76];
	fma.rn.f32 	%f78, %f77, %f43, %f76;
	ld.shared.f32 	%f79, [%r12+80];
	fma.rn.f32 	%f80, %f79, %f46, %f78;
	ld.shared.f32 	%f81, [%r12+84];
	fma.rn.f32 	%f82, %f81, %f49, %f80;
	ld.shared.f32 	%f83, [%r12+88];
	fma.rn.f32 	%f84, %f83, %f52, %f82;
	ld.shared.f32 	%f85, [%r12+92];
	fma.rn.f32 	%f174, %f85, %f55, %f84;
	ld.shared.f32 	%f86, [%r12+96];
	fma.rn.f32 	%f87, %f86, %f34, %f173;
	ld.shared.f32 	%f88, [%r12+100];
	fma.rn.f32 	%f89, %f88, %f37, %f87;
	ld.shared.f32 	%f90, [%r12+104];
	fma.rn.f32 	%f91, %f90, %f40, %f89;
	ld.shared.f32 	%f92, [%r12+108];
	fma.rn.f32 	%f93, %f92, %f43, %f91;
	ld.shared.f32 	%f94, [%r12+112];
	fma.rn.f32 	%f95, %f94, %f46, %f93;
	ld.shared.f32 	%f96, [%r12+116];
	fma.rn.f32 	%f97, %f96, %f49, %f95;
	ld.shared.f32 	%f98, [%r12+120];
	fma.rn.f32 	%f99, %f98, %f52, %f97;
	ld.shared.f32 	%f100, [%r12+124];
	fma.rn.f32 	%f173, %f100, %f55, %f99;
	ld.shared.f32 	%f101, [%r12+128];
	fma.rn.f32 	%f102, %f101, %f34, %f172;
	ld.shared.f32 	%f103, [%r12+132];
	fma.rn.f32 	%f104, %f103, %f37, %f102;
	ld.shared.f32 	%f105, [%r12+136];
	fma.rn.f32 	%f106, %f105, %f40, %f104;
	ld.shared.f32 	%f107, [%r12+140];
	fma.rn.f32 	%f108, %f107, %f43, %f106;
	ld.shared.f32 	%f109, [%r12+144];
	fma.rn.f32 	%f110, %f109, %f46, %f108;
	ld.shared.f32 	%f111, [%r12+148];
	fma.rn.f32 	%f112, %f111, %f49, %f110;
	ld.shared.f32 	%f113, [%r12+152];
	fma.rn.f32 	%f114, %f113, %f52, %f112;
	ld.shared.f32 	%f115, [%r12+156];
	fma.rn.f32 	%f172, %f115, %f55, %f114;
	ld.shared.f32 	%f116, [%r12+160];
	fma.rn.f32 	%f117, %f116, %f34, %f171;
	ld.shared.f32 	%f118, [%r12+164];
	fma.rn.f32 	%f119, %f118, %f37, %f117;
	ld.shared.f32 	%f120, [%r12+168];
	fma.rn.f32 	%f121, %f120, %f40, %f119;
	ld.shared.f32 	%f122, [%r12+172];
	fma.rn.f32 	%f123, %f122, %f43, %f121;
	ld.shared.f32 	%f124, [%r12+176];
	fma.rn.f32 	%f125, %f124, %f46, %f123;
	ld.shared.f32 	%f126, [%r12+180];
	fma.rn.f32 	%f127, %f126, %f49, %f125;
	ld.shared.f32 	%f128, [%r12+184];
	fma.rn.f32 	%f129, %f128, %f52, %f127;
	ld.shared.f32 	%f130, [%r12+188];
	fma.rn.f32 	%f171, %f130, %f55, %f129;
	ld.shared.f32 	%f131, [%r12+192];
	fma.rn.f32 	%f132, %f131, %f34, %f170;
	ld.shared.f32 	%f133, [%r12+196];
	fma.rn.f32 	%f134, %f133, %f37, %f132;
	ld.shared.f32 	%f135, [%r12+200];
	fma.rn.f32 	%f136, %f135, %f40, %f134;
	ld.shared.f32 	%f137, [%r12+204];
	fma.rn.f32 	%f138, %f137, %f43, %f136;
	ld.shared.f32 	%f139, [%r12+208];
	fma.rn.f32 	%f140, %f139, %f46, %f138;
	ld.shared.f32 	%f141, [%r12+212];
	fma.rn.f32 	%f142, %f141, %f49, %f140;
	ld.shared.f32 	%f143, [%r12+216];
	fma.rn.f32 	%f144, %f143, %f52, %f142;
	ld.shared.f32 	%f145, [%r12+220];
	fma.rn.f32 	%f170, %f145, %f55, %f144;
	ld.shared.f32 	%f146, [%r12+224];
	fma.rn.f32 	%f147, %f146, %f34, %f169;
	ld.shared.f32 	%f148, [%r12+228];
	fma.rn.f32 	%f149, %f148, %f37, %f147;
	ld.shared.f32 	%f150, [%r12+232];
	fma.rn.f32 	%f151, %f150, %f40, %f149;
	ld.shared.f32 	%f152, [%r12+236];
	fma.rn.f32 	%f153, %f152, %f43, %f151;
	ld.shared.f32 	%f154, [%r12+240];
	fma.rn.f32 	%f155, %f154, %f46, %f153;
	ld.shared.f32 	%f156, [%r12+244];
	fma.rn.f32 	%f157, %f156, %f49, %f155;
	ld.shared.f32 	%f158, [%r12+248];
	fma.rn.f32 	%f159, %f158, %f52, %f157;
	ld.shared.f32 	%f160, [%r12+252];
	fma.rn.f32 	%f169, %f160, %f55, %f159;
	bar.sync 	0;
	add.s32 	%r64, %r64, 8;
	shl.b32 	%r51, %r33, 3;
	add.s32 	%r63, %r63, %r51;
	add.s32 	%r62, %r62, 8;
	add.s32 	%r61, %r61, 8;
	add.s32 	%r60, %r60, 8;
	setp.lt.s32 	%p8, %r64, %r34;
	@%p8 bra 	$L__BB1_2;
$L__BB1_7:
	setp.lt.s32 	%p9, %r6, %r33;
	setp.lt.s32 	%p10, %r8, %r32;
	and.pred  	%p11, %p10, %p9;
	@%p11 bra 	$L__BB1_8;
	bra.uni 	$L__BB1_9;
$L__BB1_8:
	mad.lo.s32 	%r52, %r8, %r33, %r6;
	mul.wide.s32 	%rd11, %r52, 4;
	add.s64 	%rd12, %rd1, %rd11;
	st.global.f32 	[%rd12], %f176;
$L__BB1_9:
	setp.ge.s32 	%p12, %r6, %r33;
	add.s32 	%r25, %r8, 1;
	setp.ge.s32 	%p13, %r25, %r32;
	or.pred  	%p14, %p13, %p12;
	@%p14 bra 	$L__BB1_11;
	mad.lo.s32 	%r53, %r25, %r33, %r6;
	mul.wide.s32 	%rd13, %r53, 4;
	add.s64 	%rd14, %rd1, %rd13;
	st.global.f32 	[%rd14], %f175;
$L__BB1_11:
	setp.ge.s32 	%p15, %r6, %r33;
	add.s32 	%r26, %r8, 2;
	setp.ge.s32 	%p16, %r26, %r32;
	or.pred  	%p17, %p16, %p15;
	@%p17 bra 	$L__BB1_13;
	mad.lo.s32 	%r54, %r26, %r33, %r6;
	mul.wide.s32 	%rd15, %r54, 4;
	add.s64 	%rd16, %rd1, %rd15;
	st.global.f32 	[%rd16], %f174;
$L__BB1_13:
	setp.ge.s32 	%p18, %r6, %r33;
	add.s32 	%r27, %r8, 3;
	setp.ge.s32 	%p19, %r27, %r32;
	or.pred  	%p20, %p19, %p18;
	@%p20 bra 	$L__BB1_15;
	mad.lo.s32 	%r55, %r27, %r33, %r6;
	mul.wide.s32 	%rd17, %r55, 4;
	add.s64 	%rd18, %rd1, %rd17;
	st.global.f32 	[%rd18], %f173;
$L__BB1_15:
	setp.ge.s32 	%p21, %r6, %r33;
	add.s32 	%r28, %r8, 4;
	setp.ge.s32 	%p22, %r28, %r32;
	or.pred  	%p23, %p22, %p21;
	@%p23 bra 	$L__BB1_17;
	mad.lo.s32 	%r56, %r28, %r33, %r6;
	mul.wide.s32 	%rd19, %r56, 4;
	add.s64 	%rd20, %rd1, %rd19;
	st.global.f32 	[%rd20], %f172;
$L__BB1_17:
	setp.ge.s32 	%p24, %r6, %r33;
	add.s32 	%r29, %r8, 5;
	setp.ge.s32 	%p25, %r29, %r32;
	or.pred  	%p26, %p25, %p24;
	@%p26 bra 	$L__BB1_19;
	mad.lo.s32 	%r57, %r29, %r33, %r6;
	mul.wide.s32 	%rd21, %r57, 4;
	add.s64 	%rd22, %rd1, %rd21;
	st.global.f32 	[%rd22], %f171;
$L__BB1_19:
	setp.ge.s32 	%p27, %r6, %r33;
	add.s32 	%r30, %r8, 6;
	setp.ge.s32 	%p28, %r30, %r32;
	or.pred  	%p29, %p28, %p27;
	@%p29 bra 	$L__BB1_21;
	mad.lo.s32 	%r58, %r30, %r33, %r6;
	mul.wide.s32 	%rd23, %r58, 4;
	add.s64 	%rd24, %rd1, %rd23;
	st.global.f32 	[%rd24], %f170;
$L__BB1_21:
	setp.ge.s32 	%p30, %r6, %r33;
	add.s32 	%r31, %r8, 7;
	setp.ge.s32 	%p31, %r31, %r32;
	or.pred  	%p32, %p31, %p30;
	@%p32 bra 	$L__BB1_23;
	mad.lo.s32 	%r59, %r31, %r33, %r6;
	mul.wide.s32 	%rd25, %r59, 4;
	add.s64 	%rd26, %rd1, %rd25;
	st.global.f32 	[%rd26], %f169;
$L__BB1_23:
	ret;

}


// ===== COMPILED SASS (sm_100) =====

	.target	sm_100

	.elftype	@"ET_EXEC"


//--------------------- .note.nv.tkinfo           --------------------------
	.section	.note.nv.tkinfo,"",@"SHT_NOTE"
	.sectionflags	@"SHF_NOTE_NV_TKINFO"
	.tkinfo
        /*0018*/ 	.word	0x00000002
        /*0030*/ 	.string	""
        /*0030*/ 	.string	"ptxas"
        /*0030*/ 	.string	"Cuda compilation tools, release 13.0, V13.0.88"
        /*0030*/ 	.string	"Build cuda_13.0.r13.0/compiler.36424714_0"
        /*0030*/ 	.string	"-arch sm_100 -m 64 "



//--------------------- .note.nv.cuinfo           --------------------------
	.section	.note.nv.cuinfo,"",@"SHT_NOTE"
	.sectionflags	@"SHF_NOTE_NV_CUINFO"
        /*0018*/ 	.short	0x0002
        /*001a*/ 	.short	0x0064
        /*001c*/ 	.short	0x0082
	.zero		2


//--------------------- .nv.info                  --------------------------
	.section	.nv.info,"",@"SHT_CUDA_INFO"
	.align	4


	//----- nvinfo : EIATTR_REGCOUNT
	.align		4
        /*0000*/ 	.byte	0x04, 0x2f
        /*0002*/ 	.short	(.L_1 - .L_0)
	.align		4
.L_0:
        /*0004*/ 	.word	index@(_Z4initPfif)
        /*0008*/ 	.word	0x00000012


	//----- nvinfo : EIATTR_FRAME_SIZE
	.align		4
.L_1:
        /*000c*/ 	.byte	0x04, 0x11
        /*000e*/ 	.short	(.L_3 - .L_2)
	.align		4
.L_2:
        /*0010*/ 	.word	index@(_Z4initPfif)
        /*0014*/ 	.word	0x00000000


	//----- nvinfo : EIATTR_REGCOUNT
	.align		4
.L_3:
        /*0018*/ 	.byte	0x04, 0x2f
        /*001a*/ 	.short	(.L_5 - .L_4)
	.align		4
.L_4:
        /*001c*/ 	.word	index@(_Z6kernelPfS_S_iii)
        /*0020*/ 	.word	0x00000030


	//----- nvinfo : EIATTR_FRAME_SIZE
	.align		4
.L_5:
        /*0024*/ 	.byte	0x04, 0x11
        /*0026*/ 	.short	(.L_7 - .L_6)
	.align		4
.L_6:
        /*0028*/ 	.word	index@(_Z6kernelPfS_S_iii)
        /*002c*/ 	.word	0x00000000


	//----- nvinfo : EIATTR_MIN_STACK_SIZE
	.align		4
.L_7:
        /*0030*/ 	.byte	0x04, 0x12
        /*0032*/ 	.short	(.L_9 - .L_8)
	.align		4
.L_8:
        /*0034*/ 	.word	index@(_Z6kernelPfS_S_iii)
        /*0038*/ 	.word	0x00000000


	//----- nvinfo : EIATTR_MIN_STACK_SIZE
	.align		4
.L_9:
        /*003c*/ 	.byte	0x04, 0x12
        /*003e*/ 	.short	(.L_11 - .L_10)
	.align		4
.L_10:
        /*0040*/ 	.word	index@(_Z4initPfif)
        /*0044*/ 	.word	0x00000000
.L_11:


//--------------------- .nv.compat                --------------------------
	.section	.nv.compat,"",@"SHT_CUDA_COMPAT_INFO"
	.align	4
        /*0000*/ 	.byte	0x02, 0x09, 0x00, 0x00, 0x02, 0x02, 0x01, 0x00, 0x02, 0x05, 0x05, 0x00, 0x03, 0x07, 0x01, 0x01
        /*0010*/ 	.byte	0x02, 0x03, 0x00, 0x00, 0x02, 0x06, 0x01, 0x00, 0x04, 0x0b, 0x08, 0x00, 0x09, 0x00, 0x00, 0x00
        /*0020*/ 	.byte	0x00, 0x00, 0x00, 0x00


//--------------------- .nv.info._Z6kernelPfS_S_iii --------------------------
	.section	.nv.info._Z6kernelPfS_S_iii,"",@"SHT_CUDA_INFO"
	.sectionflags	@""
	.align	4


	//----- nvinfo : EIATTR_CUDA_API_VERSION
	.align		4
        /*0000*/ 	.byte	0x04, 0x37
        /*0002*/ 	.short	(.L_13 - .L_12)
.L_12:
        /*0004*/ 	.word	0x00000082


	//----- nvinfo : EIATTR_KPARAM_INFO
	.align		4
.L_13:
        /*0008*/ 	.byte	0x04, 0x17
        /*000a*/ 	.short	(.L_15 - .L_14)
.L_14:
        /*000c*/ 	.word	0x00000000
        /*0010*/ 	.short	0x0005
        /*0012*/ 	.short	0x0020
        /*0014*/ 	.byte	0x00, 0xf0, 0x11, 0x00


	//----- nvinfo : EIATTR_KPARAM_INFO
	.align		4
.L_15:
        /*0018*/ 	.byte	0x04, 0x17
        /*001a*/ 	.short	(.L_17 - .L_16)
.L_16:
        /*001c*/ 	.word	0x00000000
        /*0020*/ 	.short	0x0004
        /*0022*/ 	.short	0x001c
        /*0024*/ 	.byte	0x00, 0xf0, 0x11, 0x00


	//----- nvinfo : EIATTR_KPARAM_INFO
	.align		4
.L_17:
        /*0028*/ 	.byte	0x04, 0x17
        /*002a*/ 	.short	(.L_19 - .L_18)
.L_18:
        /*002c*/ 	.word	0x00000000
        /*0030*/ 	.short	0x0003
        /*0032*/ 	.short	0x0018
        /*0034*/ 	.byte	0x00, 0xf0, 0x11, 0x00


	//----- nvinfo : EIATTR_KPARAM_INFO
	.align		4
.L_19:
        /*0038*/ 	.byte	0x04, 0x17
        /*003a*/ 	.short	(.L_21 - .L_20)
.L_20:
        /*003c*/ 	.word	0x00000000
        /*0040*/ 	.short	0x0002
        /*0042*/ 	.short	0x0010
        /*0044*/ 	.byte	0x00, 0xf5, 0x21, 0x00


	//----- nvinfo : EIATTR_KPARAM_INFO
	.align		4
.L_21:
        /*0048*/ 	.byte	0x04, 0x17
        /*004a*/ 	.short	(.L_23 - .L_22)
.L_22:
        /*004c*/ 	.word	0x00000000
        /*0050*/ 	.short	0x0001
        /*0052*/ 	.short	0x0008
        /*0054*/ 	.byte	0x00, 0xf5, 0x21, 0x00


	//----- nvinfo : EIATTR_KPARAM_INFO
	.align		4
.L_23:
        /*0058*/ 	.byte	0x04, 0x17
        /*005a*/ 	.short	(.L_25 - .L_24)
.L_24:
        /*005c*/ 	.word	0x00000000
        /*0060*/ 	.short	0x0000
        /*0062*/ 	.short	0x0000
        /*0064*/ 	.byte	0x00, 0xf5, 0x21, 0x00


	//----- nvinfo : EIATTR_SPARSE_MMA_MASK
	.align		4
.L_25:
        /*0068*/ 	.byte	0x03, 0x50
        /*006a*/ 	.short	0x0000


	//----- nvinfo : EIATTR_MAXREG_COUNT
	.align		4
        /*006c*/ 	.byte	0x03, 0x1b
        /*006e*/ 	.short	0x00ff


	//----- nvinfo : EIATTR_NUM_BARRIERS
	.align		4
        /*0070*/ 	.byte	0x02, 0x4c
        /*0072*/ 	.byte	0x01
	.zero		1


	//----- nvinfo : EIATTR_MERCURY_ISA_VERSION
	.align		4
        /*0074*/ 	.byte	0x03, 0x5f
        /*0076*/ 	.short	0x0101


	//----- nvinfo : EIATTR_VRC_CTA_INIT_COUNT
	.align		4
        /*0078*/ 	.byte	0x02, 0x4a
	.zero		1
	.zero		1


	//----- nvinfo : EIATTR_EXIT_INSTR_OFFSETS
	.align		4
        /*007c*/ 	.byte	0x04, 0x1c
        /*007e*/ 	.short	(.L_27 - .L_26)


	//   ....[0]....
.L_26:
        /*0080*/ 	.word	0x00000c90


	//   ....[1]....
        /*0084*/ 	.word	0x00000ce0


	//----- nvinfo : EIATTR_CBANK_PARAM_SIZE
	.align		4
.L_27:
        /*0088*/ 	.byte	0x03, 0x19
        /*008a*/ 	.short	0x0024


	//----- nvinfo : EIATTR_PARAM_CBANK
	.align		4
        /*008c*/ 	.byte	0x04, 0x0a
        /*008e*/ 	.short	(.L_29 - .L_28)
	.align		4
.L_28:
        /*0090*/ 	.word	index@(.nv.constant0._Z6kernelPfS_S_iii)
        /*0094*/ 	.short	0x0380
        /*0096*/ 	.short	0x0024


	//----- nvinfo : EIATTR_SW_WAR
	.align		4
.L_29:
        /*0098*/ 	.byte	0x04, 0x36
        /*009a*/ 	.short	(.L_31 - .L_30)
.L_30:
        /*009c*/ 	.word	0x00000008
.L_31:


//--------------------- .nv.info._Z4initPfif      --------------------------
	.section	.nv.info._Z4initPfif,"",@"SHT_CUDA_INFO"
	.sectionflags	@""
	.align	4


	//----- nvinfo : EIATTR_CUDA_API_VERSION
	.align		4
        /*0000*/ 	.byte	0x04, 0x37
        /*0002*/ 	.short	(.L_33 - .L_32)
.L_32:
        /*0004*/ 	.word	0x00000082


	//----- nvinfo : EIATTR_KPARAM_INFO
	.align		4
.L_33:
        /*0008*/ 	.byte	0x04, 0x17
        /*000a*/ 	.short	(.L_35 - .L_34)
.L_34:
        /*000c*/ 	.word	0x00000000
        /*0010*/ 	.short	0x0002
        /*0012*/ 	.short	0x000c
        /*0014*/ 	.byte	0x00, 0xf0, 0x11, 0x00


	//----- nvinfo : EIATTR_KPARAM_INFO
	.align		4
.L_35:
        /*0018*/ 	.byte	0x04, 0x17
        /*001a*/ 	.short	(.L_37 - .L_36)
.L_36:
        /*001c*/ 	.word	0x00000000
        /*0020*/ 	.short	0x0001
        /*0022*/ 	.short	0x0008
        /*0024*/ 	.byte	0x00, 0xf0, 0x11, 0x00


	//----- nvinfo : EIATTR_KPARAM_INFO
	.align		4
.L_37:
        /*0028*/ 	.byte	0x04, 0x17
        /*002a*/ 	.short	(.L_39 - .L_38)
.L_38:
        /*002c*/ 	.word	0x00000000
        /*0030*/ 	.short	0x0000
        /*0032*/ 	.short	0x0000
        /*0034*/ 	.byte	0x00, 0xf5, 0x21, 0x00


	//----- nvinfo : EIATTR_SPARSE_MMA_MASK
	.align		4
.L_39:
        /*0038*/ 	.byte	0x03, 0x50
        /*003a*/ 	.short	0x0000


	//----- nvinfo : EIATTR_MAXREG_COUNT
	.align		4
        /*003c*/ 	.byte	0x03, 0x1b
        /*003e*/ 	.short	0x00ff


	//----- nvinfo : EIATTR_MERCURY_ISA_VERSION
	.align		4
        /*0040*/ 	.byte	0x03, 0x5f
        /*0042*/ 	.short	0x0101


	//----- nvinfo : EIATTR_VRC_CTA_INIT_COUNT
	.align		4
        /*0044*/ 	.byte	0x02, 0x4a
	.zero		1
	.zero		1


	//----- nvinfo : EIATTR_EXIT_INSTR_OFFSETS
	.align		4
        /*0048*/ 	.byte	0x04, 0x1c
        /*004a*/ 	.short	(.L_41 - .L_40)


	//   ....[0]....
.L_40:
        /*004c*/ 	.word	0x00000090


	//   ....[1]....
        /*0050*/ 	.word	0x00000340


	//   ....[2]....
        /*0054*/ 	.word	0x00000420


	//----- nvinfo : EIATTR_CRS_STACK_SIZE
	.align		4
.L_41:
        /*0058*/ 	.byte	0x04, 0x1e
        /*005a*/ 	.short	(.L_43 - .L_42)
.L_42:
        /*005c*/ 	.word	0x00000000


	//----- nvinfo : EIATTR_CBANK_PARAM_SIZE
	.align		4
.L_43:
        /*0060*/ 	.byte	0x03, 0x19
        /*0062*/ 	.short	0x0010


	//----- nvinfo : EIATTR_PARAM_CBANK
	.align		4
        /*0064*/ 	.byte	0x04, 0x0a
        /*0066*/ 	.short	(.L_45 - .L_44)
	.align		4
.L_44:
        /*0068*/ 	.word	index@(.nv.constant0._Z4initPfif)
        /*006c*/ 	.short	0x0380
        /*006e*/ 	.short	0x0010


	//----- nvinfo : EIATTR_SW_WAR
	.align		4
.L_45:
        /*0070*/ 	.byte	0x04, 0x36
        /*0072*/ 	.short	(.L_47 - .L_46)
.L_46:
        /*0074*/ 	.word	0x00000008
.L_47:


//--------------------- .nv.callgraph             --------------------------
	.section	.nv.callgraph,"",@"SHT_CUDA_CALLGRAPH"
	.align	4
	.sectionentsize	8
	.align		4
        /*0000*/ 	.word	0x00000000
	.align		4
        /*0004*/ 	.word	0xffffffff
	.align		4
        /*0008*/ 	.word	0x00000000
	.align		4
        /*000c*/ 	.word	0xfffffffe
	.align		4
        /*0010*/ 	.word	0x00000000
	.align		4
        /*0014*/ 	.word	0xfffffffd
	.align		4
        /*0018*/ 	.word	0x00000000
	.align		4
        /*001c*/ 	.word	0xfffffffc


//--------------------- .text._Z6kernelPfS_S_iii  --------------------------
	.section	.text._Z6kernelPfS_S_iii,"ax",@progbits
	.align	128
        .global         _Z6kernelPfS_S_iii
        .type           _Z6kernelPfS_S_iii,@function
        .size           _Z6kernelPfS_S_iii,(.L_x_8 - _Z6kernelPfS_S_iii)
        .other          _Z6kernelPfS_S_iii,@"STO_CUDA_ENTRY STV_DEFAULT"
_Z6kernelPfS_S_iii:
.text._Z6kernelPfS_S_iii:
[----:B------:R-:W-:Y:S01]  /*0000*/  LDC R1, c[0x0][0x37c] ;  /* 0x0000df00ff017b82 */ /* 0x000fe20000000800 */
[----:B------:R-:W0:Y:S01]  /*0010*/  S2R R5, SR_TID.X ;  /* 0x0000000000057919 */ /* 0x000e220000002100 */
[----:B------:R-:W1:Y:S01]  /*0020*/  LDCU UR7, c[0x0][0x3a0] ;  /* 0x00007400ff0777ac */ /* 0x000e620008000800 */
[----:B------:R-:W-:Y:S01]  /*0030*/  HFMA2 R35, -RZ, RZ, 0, 0 ;  /* 0x00000000ff237431 */ /* 0x000fe200000001ff */
[----:B------:R-:W-:Y:S01]  /*0040*/  CS2R R22, SRZ ;  /* 0x0000000000167805 */ /* 0x000fe2000001ff00 */
[----:B------:R-:W2:Y:S01]  /*0050*/  S2R R0, SR_CTAID.X ;  /* 0x0000000000007919 */ /* 0x000ea20000002500 */
[----:B------:R-:W-:Y:S02]  /*0060*/  CS2R R26, SRZ ;  /* 0x00000000001a7805 */ /* 0x000fe4000001ff00 */
[----:B------:R-:W-:Y:S02]  /*0070*/  CS2R R24, SRZ ;  /* 0x0000000000187805 */ /* 0x000fe4000001ff00 */
[----:B------:R-:W-:Y:S01]  /*0080*/  MOV R38, RZ ;  /* 0x000000ff00267202 */ /* 0x000fe20000000f00 */
[----:B------:R-:W3:Y:S01]  /*0090*/  S2R R3, SR_CTAID.Y ;  /* 0x0000000000037919 */ /* 0x000ee20000002600 */
[----:B------:R-:W4:Y:S01]  /*00a0*/  LDCU.64 UR8, c[0x0][0x358] ;  /* 0x00006b00ff0877ac */ /* 0x000f220008000a00 */
[----:B-1----:R-:W-:Y:S01]  /*00b0*/  UISETP.GE.AND UP0, UPT, UR7, 0x1, UPT ;  /* 0x000000010700788c */ /* 0x002fe2000bf06270 */
[----:B0-----:R-:W-:-:S04]  /*00c0*/  SHF.R.U32.HI R34, RZ, 0x3, R5 ;  /* 0x00000003ff227819 */ /* 0x001fc80000011605 */
[----:B------:R-:W-:Y:S02]  /*00d0*/  LOP3.LUT R32, R34, 0x78, RZ, 0xc0, !PT ;  /* 0x0000007822207812 */ /* 0x000fe400078ec0ff */
[----:B--2---:R-:W-:Y:S02]  /*00e0*/  SHF.L.U32 R0, R0, 0x6, RZ ;  /* 0x0000000600007819 */ /* 0x004fe400000006ff */
[----:B---3--:R-:W-:Y:S02]  /*00f0*/  LEA R33, R3, R32, 0x6 ;  /* 0x0000002003217211 */ /* 0x008fe400078e30ff */
[----:B------:R-:W-:Y:S01]  /*0100*/  LOP3.LUT R36, R0, 0x3f, R5, 0xf8, !PT ;  /* 0x0000003f00247812 */ /* 0x000fe200078ef805 */
[----:B----4-:R-:W-:Y:S06]  /*0110*/  BRA.U !UP0, `(.L_x_0) ;  /* 0x0000000908247547 */ /* 0x010fec000b800000 */
[----:B------:R-:W0:Y:S01]  /*0120*/  S2UR UR6, SR_CgaCtaId ;  /* 0x00000000000679c3 */ /* 0x000e220000008800 */
[----:B------:R-:W1:Y:S01]  /*0130*/  LDCU UR10, c[0x0][0x39c] ;  /* 0x00007380ff0a77ac */ /* 0x000e620008000800 */
[----:B------:R-:W-:Y:S02]  /*0140*/  SHF.R.U32.HI R29, RZ, 0x6, R5 ;  /* 0x00000006ff1d7819 */ /* 0x000fe40000011605 */
[----:B------:R-:W-:Y:S01]  /*0150*/  LEA R34, R3, R34, 0x6 ;  /* 0x0000002203227211 */ /* 0x000fe200078e30ff */
[----:B------:R-:W-:Y:S01]  /*0160*/  UMOV UR4, 0x400 ;  /* 0x0000040000047882 */ /* 0x000fe20000000000 */
[C---:B------:R-:W-:Y:S01]  /*0170*/  LOP3.LUT R31, R5.reuse, 0x7, RZ, 0xc0, !PT ;  /* 0x00000007051f7812 */ /* 0x040fe200078ec0ff */
[----:B------:R-:W-:Y:S01]  /*0180*/  UIADD3 UR5, UPT, UPT, UR4, 0x800, URZ ;  /* 0x0000080004057890 */ /* 0x000fe2000fffe0ff */
[----:B------:R-:W-:Y:S01]  /*0190*/  LOP3.LUT R30, R5, 0x3f, RZ, 0xc0, !PT ;  /* 0x0000003f051e7812 */ /* 0x000fe200078ec0ff */
[----:B------:R-:W2:Y:S01]  /*01a0*/  LDCU UR12, c[0x0][0x3a0] ;  /* 0x00007400ff0c77ac */ /* 0x000ea20008000800 */
[----:B------:R-:W-:Y:S01]  /*01b0*/  MOV R23, RZ ;  /* 0x000000ff00177202 */ /* 0x000fe20000000f00 */
[----:B------:R-:W-:Y:S01]  /*01c0*/  IMAD R28, R34, UR7, R31 ;  /* 0x00000007221c7c24 */ /* 0x000fe2000f8e021f */
[----:B------:R-:W3:Y:S01]  /*01d0*/  LDCU UR11, c[0x0][0x398] ;  /* 0x00007300ff0b77ac */ /* 0x000ee20008000800 */
[----:B-1----:R-:W-:Y:S01]  /*01e0*/  IMAD R3, R29, UR10, R0 ;  /* 0x0000000a1d037c24 */ /* 0x002fe2000f8e0200 */
[----:B------:R-:W-:Y:S01]  /*01f0*/  SHF.L.U32 R0, R5, 0x2, RZ ;  /* 0x0000000205007819 */ /* 0x000fe200000006ff */
[----:B0-----:R-:W-:-:S03]  /*0200*/  ULEA UR4, UR6, UR4, 0x18 ;  /* 0x0000000406047291 */ /* 0x001fc6000f8ec0ff */
[----:B------:R-:W-:Y:S01]  /*0210*/  IADD3 R30, PT, PT, R30, R3, RZ ;  /* 0x000000031e1e7210 */ /* 0x000fe20007ffe0ff */
[----:B------:R-:W-:Y:S01]  /*0220*/  ULEA UR5, UR6, UR5, 0x18 ;  /* 0x0000000506057291 */ /* 0x000fe2000f8ec0ff */
[----:B------:R-:W-:Y:S02]  /*0230*/  LOP3.LUT R2, R0, 0xfc, RZ, 0xc0, !PT ;  /* 0x000000fc00027812 */ /* 0x000fe400078ec0ff */
[----:B------:R-:W-:Y:S01]  /*0240*/  LEA R32, R32, UR4, 0x5 ;  /* 0x0000000420207c11 */ /* 0x000fe2000f8e28ff */
[----:B--23--:R-:W-:-:S08]  /*0250*/  UMOV UR4, URZ ;  /* 0x000000ff00047c82 */ /* 0x00cfd00008000000 */
.L_x_1:
[----:B------:R-:W0:Y:S01]  /*0260*/  LDC R3, c[0x0][0x39c] ;  /* 0x0000e700ff037b82 */ /* 0x000e220000000800 */
[----:B------:R-:W-:Y:S01]  /*0270*/  ISETP.GE.AND P0, PT, R31, UR12, PT ;  /* 0x0000000c1f007c0c */ /* 0x000fe2000bf06270 */
[----:B------:R-:W-:Y:S01]  /*0280*/  HFMA2 R16, -RZ, RZ, 0, 0 ;  /* 0x00000000ff107431 */ /* 0x000fe200000001ff */
[----:B------:R-:W-:Y:S02]  /*0290*/  MOV R19, RZ ;  /* 0x000000ff00137202 */ /* 0x000fe40000000f00 */
[----:B------:R-:W-:-:S13]  /*02a0*/  ISETP.GE.OR P0, PT, R34, UR11, P0 ;  /* 0x0000000b22007c0c */ /* 0x000fda0008706670 */
[----:B------:R-:W1:Y:S01]  /*02b0*/  @!P0 LDC.64 R6, c[0x0][0x380] ;  /* 0x0000e000ff068b82 */ /* 0x000e620000000a00 */
[----:B0-----:R-:W-:-:S04]  /*02c0*/  ISETP.GE.AND P1, PT, R36, R3, PT ;  /* 0x000000032400720c */ /* 0x001fc80003f26270 */
[----:B------:R-:W-:-:S13]  /*02d0*/  ISETP.GE.OR P1, PT, R29, UR12, P1 ;  /* 0x0000000c1d007c0c */ /* 0x000fda0008f26670 */
[----:B------:R-:W0:Y:S01]  /*02e0*/  @!P1 LDC.64 R4, c[0x0][0x388] ;  /* 0x0000e200ff049b82 */ /* 0x000e220000000a00 */
[----:B-1----:R-:W-:-:S05]  /*02f0*/  @!P0 IMAD.WIDE.U32 R6, R28, 0x4, R6 ;  /* 0x000000041c068825 */ /* 0x002fca00078e0006 */
[----:B------:R-:W2:Y:S01]  /*0300*/  @!P0 LDG.E R16, desc[UR8][R6.64] ;  /* 0x0000000806108981 */ /* 0x000ea2000c1e1900 */
[----:B0-----:R-:W-:-:S05]  /*0310*/  @!P1 IMAD.WIDE R8, R30, 0x4, R4 ;  /* 0x000000041e089825 */ /* 0x001fca00078e0204 */
[----:B------:R-:W3:Y:S01]  /*0320*/  @!P1 LDG.E R19, desc[UR8][R8.64] ;  /* 0x0000000808139981 */ /* 0x000ee2000c1e1900 */
[----:B------:R-:W0:Y:S01]  /*0330*/  S2UR UR7, SR_CgaCtaId ;  /* 0x00000000000779c3 */ /* 0x000e220000008800 */
[----:B------:R-:W1:Y:S01]  /*0340*/  S2R R17, SR_TID.X ;  /* 0x0000000000117919 */ /* 0x000e620000002100 */
[----:B------:R-:W-:Y:S02]  /*0350*/  UMOV UR6, 0x400 ;  /* 0x0000040000067882 */ /* 0x000fe40000000000 */
[----:B0-----:R-:W-:-:S06]  /*0360*/  ULEA UR6, UR7, UR6, 0x18 ;  /* 0x0000000607067291 */ /* 0x001fcc000f8ec0ff */
[----:B-1----:R-:W-:-:S05]  /*0370*/  LEA R17, R17, UR6, 0x2 ;  /* 0x0000000611117c11 */ /* 0x002fca000f8e10ff */
[----:B--2---:R-:W-:Y:S04]  /*0380*/  STS [R17], R16 ;  /* 0x0000001011007388 */ /* 0x004fe80000000800 */
[----:B---3--:R-:W-:Y:S01]  /*0390*/  STS [R0+UR5], R19 ;  /* 0x0000001300007988 */ /* 0x008fe20008000805 */
[----:B------:R-:W-:Y:S06]  /*03a0*/  BAR.SYNC.DEFER_BLOCKING 0x0 ;  /* 0x0000000000007b1d */ /* 0x000fec0000010000 */
[----:B------:R-:W-:Y:S04]  /*03b0*/  LDS R21, [R2+UR5] ;  /* 0x0000000502157984 */ /* 0x000fe80008000800 */
[----:B------:R-:W0:Y:S04]  /*03c0*/  LDS.128 R4, [R32] ;  /* 0x0000000020047984 */ /* 0x000e280000000c00 */
[----:B------:R-:W1:Y:S04]  /*03d0*/  LDS R20, [R2+UR5+0x100] ;  /* 0x0001000502147984 */ /* 0x000e680008000800 */
[----:B------:R-:W2:Y:S04]  /*03e0*/  LDS.128 R12, [R32+0x40] ;  /* 0x00004000200c7984 */ /* 0x000ea80000000c00 */
[----:B------:R-:W3:Y:S04]  /*03f0*/  LDS.128 R8, [R32+0x20] ;  /* 0x0000200020087984 */ /* 0x000ee80000000c00 */
[----:B------:R-:W-:Y:S01]  /*0400*/  LDS.128 R16, [R32+0x60] ;  /* 0x0000600020107984 */ /* 0x000fe20000000c00 */
[----:B0-----:R-:W-:-:S04]  /*0410*/  FFMA R25, R4, R21, R25 ;  /* 0x0000001504197223 */ /* 0x001fc80000000019 */
[----:B-1----:R-:W-:Y:S02]  /*0420*/  FFMA R4, R20, R5, R25 ;  /* 0x0000000514047223 */ /* 0x002fe40000000019 */
[----:B------:R-:W0:Y:S01]  /*0430*/  LDS R25, [R2+UR5+0x200] ;  /* 0x0002000502197984 */ /* 0x000e220008000800 */
[----:B--2---:R-:W-:-:S03]  /*0440*/  FFMA R5, R21, R12, R38 ;  /* 0x0000000c15057223 */ /* 0x004fc60000000026 */
[----:B------:R-:W1:Y:S01]  /*0450*/  LDS R38, [R2+UR5+0x300] ;  /* 0x0003000502267984 */ /* 0x000e620008000800 */
[----:B---3--:R-:W-:-:S04]  /*0460*/  FFMA R8, R21, R8, R26 ;  /* 0x0000000815087223 */ /* 0x008fc8000000001a */
[C---:B------:R-:W-:Y:S01]  /*0470*/  FFMA R9, R20.reuse, R9, R8 ;  /* 0x0000000914097223 */ /* 0x040fe20000000008 */
[----:B0-----:R-:W-:Y:S01]  /*0480*/  FFMA R39, R25, R6, R4 ;  /* 0x0000000619277223 */ /* 0x001fe20000000004 */
[----:B------:R-:W-:Y:S01]  /*0490*/  FFMA R4, R20, R13, R5 ;  /* 0x0000000d14047223 */ /* 0x000fe20000000005 */
[----:B------:R-:W-:-:S04]  /*04a0*/  FFMA R5, R21, R16, R24 ;  /* 0x0000001015057223 */ /* 0x000fc80000000018 */
[----:B------:R-:W-:Y:S01]  /*04b0*/  FFMA R12, R20, R17, R5 ;  /* 0x00000011140c7223 */ /* 0x000fe20000000005 */
[C---:B------:R-:W-:Y:S01]  /*04c0*/  FFMA R10, R25.reuse, R10, R9 ;  /* 0x0000000a190a7223 */ /* 0x040fe20000000009 */
[C---:B------:R-:W-:Y:S02]  /*04d0*/  FFMA R13, R25.reuse, R14, R4 ;  /* 0x0000000e190d7223 */ /* 0x040fe40000000004 */
[----:B------:R-:W-:Y:S01]  /*04e0*/  FFMA R17, R25, R18, R12 ;  /* 0x0000001219117223 */ /* 0x000fe2000000000c */
[C---:B-1----:R-:W-:Y:S01]  /*04f0*/  FFMA R39, R38.reuse, R7, R39 ;  /* 0x0000000726277223 */ /* 0x042fe20000000027 */
[C---:B------:R-:W-:Y:S01]  /*0500*/  FFMA R44, R38.reuse, R11, R10 ;  /* 0x0000000b262c7223 */ /* 0x040fe2000000000a */
[----:B------:R-:W0:Y:S01]  /*0510*/  LDS.128 R4, [R32+0x80] ;  /* 0x0000800020047984 */ /* 0x000e220000000c00 */
[C---:B------:R-:W-:Y:S01]  /*0520*/  FFMA R40, R38.reuse, R15, R13 ;  /* 0x0000000f26287223 */ /* 0x040fe2000000000d */
[----:B------:R-:W-:Y:S02]  /*0530*/  FFMA R42, R38, R19, R17 ;  /* 0x00000013262a7223 */ /* 0x000fe40000000011 */
[----:B------:R-:W1:Y:S04]  /*0540*/  LDS.128 R8, [R32+0xa0] ;  /* 0x0000a00020087984 */ /* 0x000e680000000c00 */
[----:B------:R-:W2:Y:S04]  /*0550*/  LDS.128 R12, [R32+0xc0] ;  /* 0x0000c000200c7984 */ /* 0x000ea80000000c00 */
[----:B------:R-:W3:Y:S01]  /*0560*/  LDS.128 R16, [R32+0xe0] ;  /* 0x0000e00020107984 */ /* 0x000ee20000000c00 */
[C---:B0-----:R-:W-:Y:S01]  /*0570*/  FFMA R37, R21.reuse, R4, R22 ;  /* 0x0000000415257223 */ /* 0x041fe20000000016 */
[C---:B-1----:R-:W-:Y:S01]  /*0580*/  FFMA R8, R21.reuse, R8, R35 ;  /* 0x0000000815087223 */ /* 0x042fe20000000023 */
[C---:B--2---:R-:W-:Y:S01]  /*0590*/  FFMA R27, R21.reuse, R12, R27 ;  /* 0x0000000c151b7223 */ /* 0x044fe2000000001b */
[----:B---3--:R-:W-:Y:S01]  /*05a0*/  FFMA R16, R21, R16, R23 ;  /* 0x0000001015107223 */ /* 0x008fe20000000017 */
[C---:B------:R-:W-:Y:S01]  /*05b0*/  FFMA R4, R20.reuse, R5, R37 ;  /* 0x0000000514047223 */ /* 0x040fe20000000025 */
[C---:B------:R-:W-:Y:S01]  /*05c0*/  FFMA R9, R20.reuse, R9, R8 ;  /* 0x0000000914097223 */ /* 0x040fe20000000008 */
[C---:B------:R-:W-:Y:S01]  /*05d0*/  FFMA R13, R20.reuse, R13, R27 ;  /* 0x0000000d140d7223 */ /* 0x040fe2000000001b */
[----:B------:R-:W-:Y:S01]  /*05e0*/  FFMA R17, R20, R17, R16 ;  /* 0x0000001114117223 */ /* 0x000fe20000000010 */
[----:B------:R-:W-:Y:S04]  /*05f0*/  LDS R37, [R2+UR5+0x400] ;  /* 0x0004000502257984 */ /* 0x000fe80008000800 */
[----:B------:R-:W0:Y:S01]  /*0600*/  LDS.128 R20, [R32+0x10] ;  /* 0x0000100020147984 */ /* 0x000e220000000c00 */
[C---:B------:R-:W-:Y:S01]  /*0610*/  FFMA R5, R25.reuse, R6, R4 ;  /* 0x0000000619057223 */ /* 0x040fe20000000004 */
[C---:B------:R-:W-:Y:S01]  /*0620*/  FFMA R10, R25.reuse, R10, R9 ;  /* 0x0000000a190a7223 */ /* 0x040fe20000000009 */
[C---:B------:R-:W-:Y:S01]  /*0630*/  FFMA R14, R25.reuse, R14, R13 ;  /* 0x0000000e190e7223 */ /* 0x040fe2000000000d */
[----:B------:R-:W-:Y:S01]  /*0640*/  FFMA R18, R25, R18, R17 ;  /* 0x0000001219127223 */ /* 0x000fe20000000011 */
[----:B------:R-:W1:Y:S04]  /*0650*/  LDS R35, [R2+UR5+0x500] ;  /* 0x0005000502237984 */ /* 0x000e680008000800 */
[----:B------:R-:W2:Y:S01]  /*0660*/  LDS.128 R24, [R32+0x30] ;  /* 0x0000300020187984 */ /* 0x000ea20000000c00 */
[C---:B------:R-:W-:Y:S01]  /*0670*/  FFMA R16, R38.reuse, R7, R5 ;  /* 0x0000000726107223 */ /* 0x040fe20000000005 */
[----:B------:R-:W-:-:S02]  /*0680*/  FFMA R43, R38, R11, R10 ;  /* 0x0000000b262b7223 */ /* 0x000fc4000000000a */
[----:B------:R-:W-:Y:S04]  /*0690*/  LDS.128 R4, [R32+0x50] ;  /* 0x0000500020047984 */ /* 0x000fe80000000c00 */
[----:B------:R-:W-:Y:S01]  /*06a0*/  LDS.128 R8, [R32+0x70] ;  /* 0x0000700020087984 */ /* 0x000fe20000000c00 */
[----:B0-----:R-:W-:-:S03]  /*06b0*/  FFMA R20, R20, R37, R39 ;  /* 0x0000002514147223 */ /* 0x001fc60000000027 */
[----:B------:R-:W0:Y:S01]  /*06c0*/  LDS R39, [R2+UR5+0x600] ;  /* 0x0006000502277984 */ /* 0x000e220008000800 */
[----:B-1----:R-:W-:Y:S01]  /*06d0*/  FFMA R20, R35, R21, R20 ;  /* 0x0000001523147223 */ /* 0x002fe20000000014 */
[----:B--2---:R-:W-:-:S04]  /*06e0*/  FFMA R24, R37, R24, R44 ;  /* 0x0000001825187223 */ /* 0x004fc8000000002c */
[----:B------:R-:W-:Y:S01]  /*06f0*/  FFMA R13, R35, R25, R24 ;  /* 0x00000019230d7223 */ /* 0x000fe20000000018 */
[----:B------:R-:W-:Y:S01]  /*0700*/  FFMA R45, R38, R15, R14 ;  /* 0x0000000f262d7223 */ /* 0x000fe2000000000e */
[C---:B0-----:R-:W-:Y:S02]  /*0710*/  FFMA R25, R39.reuse, R22, R20 ;  /* 0x0000001627197223 */ /* 0x041fe40000000014 */
[----:B------:R-:W-:Y:S01]  /*0720*/  FFMA R26, R39, R26, R13 ;  /* 0x0000001a271a7223 */ /* 0x000fe2000000000d */
[----:B------:R-:W0:Y:S04]  /*0730*/  LDS R20, [R2+UR5+0x700] ;  /* 0x0007000502147984 */ /* 0x000e280008000800 */
[----:B------:R-:W1:Y:S01]  /*0740*/  LDS.128 R12, [R32+0x90] ;  /* 0x00009000200c7984 */ /* 0x000e620000000c00 */
[C---:B------:R-:W-:Y:S01]  /*0750*/  FFMA R4, R37.reuse, R4, R40 ;  /* 0x0000000425047223 */ /* 0x040fe20000000028 */
[----:B------:R-:W-:-:S03]  /*0760*/  FFMA R8, R37, R8, R42 ;  /* 0x0000000825087223 */ /* 0x000fc6000000002a */
[C---:B------:R-:W-:Y:S01]  /*0770*/  FFMA R4, R35.reuse, R5, R4 ;  /* 0x0000000523047223 */ /* 0x040fe20000000004 */
[----:B------:R-:W-:-:S03]  /*0780*/  FFMA R8, R35, R9, R8 ;  /* 0x0000000923087223 */ /* 0x000fc60000000008 */
[C---:B------:R-:W-:Y:S01]  /*0790*/  FFMA R4, R39.reuse, R6, R4 ;  /* 0x0000000627047223 */ /* 0x040fe20000000004 */
[----:B------:R-:W-:Y:S01]  /*07a0*/  FFMA R9, R39, R10, R8 ;  /* 0x0000000a27097223 */ /* 0x000fe20000000008 */
[----:B------:R-:W-:Y:S02]  /*07b0*/  FFMA R41, R38, R19, R18 ;  /* 0x0000001326297223 */ /* 0x000fe40000000012 */
[C---:B0-----:R-:W-:Y:S01]  /*07c0*/  FFMA R38, R20.reuse, R7, R4 ;  /* 0x0000000714267223 */ /* 0x041fe20000000004 */
[----:B------:R-:W-:Y:S01]  /*07d0*/  FFMA R24, R20, R11, R9 ;  /* 0x0000000b14187223 */ /* 0x000fe20000000009 */
[----:B------:R-:W0:Y:S01]  /*07e0*/  LDS.128 R4, [R32+0xd0] ;  /* 0x0000d00020047984 */ /* 0x000e220000000c00 */
[----:B-1----:R-:W-:-:S03]  /*07f0*/  FFMA R12, R37, R12, R16 ;  /* 0x0000000c250c7223 */ /* 0x002fc60000000010 */
[----:B------:R-:W1:Y:S04]  /*0800*/  LDS.128 R16, [R32+0xb0] ;  /* 0x0000b00020107984 */ /* 0x000e680000000c00 */
[----:B------:R-:W2:Y:S01]  /*0810*/  LDS.128 R8, [R32+0xf0] ;  /* 0x0000f00020087984 */ /* 0x000ea20000000c00 */
[----:B------:R-:W-:Y:S01]  /*0820*/  UIADD3 UR4, UPT, UPT, UR4, 0x8, URZ ;  /* 0x0000000804047890 */ /* 0x000fe2000fffe0ff */
[----:B------:R-:W-:-:S03]  /*0830*/  FFMA R12, R35, R13, R12 ;  /* 0x0000000d230c7223 */ /* 0x000fc6000000000c */
[----:B------:R-:W-:Y:S01]  /*0840*/  UISETP.GE.AND UP0, UPT, UR4, UR12, UPT ;  /* 0x0000000c0400728c */ /* 0x000fe2000bf06270 */
[----:B------:R-:W-:Y:S01]  /*0850*/  FFMA R13, R39, R14, R12 ;  /* 0x0000000e270d7223 */ /* 0x000fe2000000000c */
[C---:B------:R-:W-:Y:S01]  /*0860*/  FFMA R25, R20.reuse, R23, R25 ;  /* 0x0000001714197223 */ /* 0x040fe20000000019 */
[C---:B------:R-:W-:Y:S01]  /*0870*/  FFMA R26, R20.reuse, R27, R26 ;  /* 0x0000001b141a7223 */ /* 0x040fe2000000001a */
[----:B------:R-:W-:Y:S01]  /*0880*/  LEA R30, R3, R30, 0x3 ;  /* 0x0000001e031e7211 */ /* 0x000fe200078e18ff */
[----:B------:R-:W-:Y:S01]  /*0890*/  FFMA R22, R20, R15, R13 ;  /* 0x0000000f14167223 */ /* 0x000fe2000000000d */
[----:B------:R-:W-:Y:S02]  /*08a0*/  IADD3 R31, PT, PT, R31, 0x8, RZ ;  /* 0x000000081f1f7810 */ /* 0x000fe40007ffe0ff */
[----:B------:R-:W-:Y:S02]  /*08b0*/  IADD3 R29, PT, PT, R29, 0x8, RZ ;  /* 0x000000081d1d7810 */ /* 0x000fe40007ffe0ff */
[----:B------:R-:W-:Y:S01]  /*08c0*/  IADD3 R28, PT, PT, R28, 0x8, RZ ;  /* 0x000000081c1c7810 */ /* 0x000fe20007ffe0ff */
[C---:B0-----:R-:W-:Y:S01]  /*08d0*/  FFMA R4, R37.reuse, R4, R45 ;  /* 0x0000000425047223 */ /* 0x041fe2000000002d */
[C---:B-1----:R-:W-:Y:S01]  /*08e0*/  FFMA R16, R37.reuse, R16, R43 ;  /* 0x0000001025107223 */ /* 0x042fe2000000002b */
[----:B--2---:R-:W-:-:S03]  /*08f0*/  FFMA R8, R37, R8, R41 ;  /* 0x0000000825087223 */ /* 0x004fc60000000029 */
[C---:B------:R-:W-:Y:S01]  /*0900*/  FFMA R16, R35.reuse, R17, R16 ;  /* 0x0000001123107223 */ /* 0x040fe20000000010 */
[C---:B------:R-:W-:Y:S01]  /*0910*/  FFMA R5, R35.reuse, R5, R4 ;  /* 0x0000000523057223 */ /* 0x040fe20000000004 */
[----:B------:R-:W-:Y:S02]  /*0920*/  FFMA R9, R35, R9, R8 ;  /* 0x0000000923097223 */ /* 0x000fe40000000008 */
[C---:B------:R-:W-:Y:S01]  /*0930*/  FFMA R35, R39.reuse, R18, R16 ;  /* 0x0000001227237223 */ /* 0x040fe20000000010 */
[C---:B------:R-:W-:Y:S01]  /*0940*/  FFMA R6, R39.reuse, R6, R5 ;  /* 0x0000000627067223 */ /* 0x040fe20000000005 */
[----:B------:R-:W-:Y:S02]  /*0950*/  FFMA R10, R39, R10, R9 ;  /* 0x0000000a270a7223 */ /* 0x000fe40000000009 */
[C---:B------:R-:W-:Y:S01]  /*0960*/  FFMA R35, R20.reuse, R19, R35 ;  /* 0x0000001314237223 */ /* 0x040fe20000000023 */
[C---:B------:R-:W-:Y:S01]  /*0970*/  FFMA R27, R20.reuse, R7, R6 ;  /* 0x00000007141b7223 */ /* 0x040fe20000000006 */
[----:B------:R-:W-:Y:S01]  /*0980*/  FFMA R23, R20, R11, R10 ;  /* 0x0000000b14177223 */ /* 0x000fe2000000000a */
[----:B------:R-:W-:Y:S06]  /*0990*/  BAR.SYNC.DEFER_BLOCKING 0x0 ;  /* 0x0000000000007b1d */ /* 0x000fec0000010000 */
[----:B------:R-:W-:Y:S05]  /*09a0*/  BRA.U !UP0, `(.L_x_1) ;  /* 0xfffffff9082c7547 */ /* 0x000fea000b83ffff */
.L_x_0:
[----:B------:R-:W0:Y:S01]  /*09b0*/  LDCU.64 UR4, c[0x0][0x398] ;  /* 0x00007300ff0477ac */ /* 0x000e220008000a00 */
[C---:B------:R-:W-:Y:S02]  /*09c0*/  IADD3 R29, PT, PT, R33.reuse, 0x1, RZ ;  /* 0x00000001211d7810 */ /* 0x040fe40007ffe0ff */
[C---:B------:R-:W-:Y:S02]  /*09d0*/  IADD3 R31, PT, PT, R33.reuse, 0x2, RZ ;  /* 0x00000002211f7810 */ /* 0x040fe40007ffe0ff */
[C---:B------:R-:W-:Y:S02]  /*09e0*/  IADD3 R37, PT, PT, R33.reuse, 0x3, RZ ;  /* 0x0000000321257810 */ /* 0x040fe40007ffe0ff */
[C---:B------:R-:W-:Y:S02]  /*09f0*/  IADD3 R15, PT, PT, R33.reuse, 0x4, RZ ;  /* 0x00000004210f7810 */ /* 0x040fe40007ffe0ff */
[C---:B------:R-:W-:Y:S02]  /*0a00*/  IADD3 R17, PT, PT, R33.reuse, 0x5, RZ ;  /* 0x0000000521117810 */ /* 0x040fe40007ffe0ff */
[----:B------:R-:W-:-:S02]  /*0a10*/  IADD3 R19, PT, PT, R33, 0x6, RZ ;  /* 0x0000000621137810 */ /* 0x000fc40007ffe0ff */
[C---:B0-----:R-:W-:Y:S02]  /*0a20*/  ISETP.GE.AND P1, PT, R36.reuse, UR5, PT ;  /* 0x0000000524007c0c */ /* 0x041fe4000bf26270 */
[----:B------:R-:W-:Y:S02]  /*0a30*/  ISETP.GE.AND P0, PT, R36, UR5, PT ;  /* 0x0000000524007c0c */ /* 0x000fe4000bf06270 */
[----:B------:R-:W-:Y:S02]  /*0a40*/  ISETP.LT.AND P1, PT, R33, UR4, !P1 ;  /* 0x0000000421007c0c */ /* 0x000fe4000cf21270 */
[----:B------:R-:W-:Y:S02]  /*0a50*/  ISETP.GE.OR P3, PT, R29, UR4, P0 ;  /* 0x000000041d007c0c */ /* 0x000fe40008766670 */
[----:B------:R-:W-:Y:S02]  /*0a60*/  ISETP.GE.OR P2, PT, R31, UR4, P0 ;  /* 0x000000041f007c0c */ /* 0x000fe40008746670 */
[----:B------:R-:W-:-:S02]  /*0a70*/  ISETP.GE.OR P4, PT, R37, UR4, P0 ;  /* 0x0000000425007c0c */ /* 0x000fc40008786670 */
[----:B------:R-:W-:Y:S02]  /*0a80*/  ISETP.GE.OR P6, PT, R15, UR4, P0 ;  /* 0x000000040f007c0c */ /* 0x000fe400087c6670 */
[----:B------:R-:W-:-:S03]  /*0a90*/  ISETP.GE.OR P5, PT, R17, UR4, P0 ;  /* 0x0000000411007c0c */ /* 0x000fc600087a6670 */
[----:B------:R-:W0:Y:S01]  /*0aa0*/  @P1 LDC.64 R20, c[0x0][0x390] ;  /* 0x0000e400ff141b82 */ /* 0x000e220000000a00 */
[C-C-:B------:R-:W-:Y:S01]  /*0ab0*/  @P1 IMAD R3, R33.reuse, UR5, R36.reuse ;  /* 0x0000000521031c24 */ /* 0x140fe2000f8e0224 */
[----:B------:R-:W-:Y:S01]  /*0ac0*/  IADD3 R33, PT, PT, R33, 0x7, RZ ;  /* 0x0000000721217810 */ /* 0x000fe20007ffe0ff */
[--C-:B------:R-:W-:Y:S02]  /*0ad0*/  @!P3 IMAD R29, R29, UR5, R36.reuse ;  /* 0x000000051d1dbc24 */ /* 0x100fe4000f8e0224 */
[--C-:B------:R-:W-:Y:S02]  /*0ae0*/  @!P2 IMAD R31, R31, UR5, R36.reuse ;  /* 0x000000051f1fac24 */ /* 0x100fe4000f8e0224 */
[--C-:B------:R-:W-:Y:S01]  /*0af0*/  @!P4 IMAD R37, R37, UR5, R36.reuse ;  /* 0x000000052525cc24 */ /* 0x100fe2000f8e0224 */
[----:B------:R-:W1:Y:S01]  /*0b00*/  @!P3 LDC.64 R12, c[0x0][0x390] ;  /* 0x0000e400ff0cbb82 */ /* 0x000e620000000a00 */
[--C-:B------:R-:W-:Y:S02]  /*0b10*/  @!P6 IMAD R15, R15, UR5, R36.reuse ;  /* 0x000000050f0fec24 */ /* 0x100fe4000f8e0224 */
[----:B------:R-:W-:-:S05]  /*0b20*/  @!P5 IMAD R17, R17, UR5, R36 ;  /* 0x000000051111dc24 */ /* 0x000fca000f8e0224 */
[----:B------:R-:W2:Y:S01]  /*0b30*/  @!P2 LDC.64 R10, c[0x0][0x390] ;  /* 0x0000e400ff0aab82 */ /* 0x000ea20000000a00 */
[----:B0-----:R-:W-:-:S07]  /*0b40*/  @P1 IMAD.WIDE R20, R3, 0x4, R20 ;  /* 0x0000000403141825 */ /* 0x001fce00078e0214 */
[----:B------:R-:W0:Y:S01]  /*0b50*/  @!P4 LDC.64 R8, c[0x0][0x390] ;  /* 0x0000e400ff08cb82 */ /* 0x000e220000000a00 */
[----:B------:R3:W-:Y:S01]  /*0b60*/  @P1 STG.E desc[UR8][R20.64], R25 ;  /* 0x0000001914001986 */ /* 0x0007e2000c101908 */
[----:B------:R-:W-:Y:S02]  /*0b70*/  ISETP.GE.OR P1, PT, R19, UR4, P0 ;  /* 0x0000000413007c0c */ /* 0x000fe40008726670 */
[----:B------:R-:W-:-:S04]  /*0b80*/  ISETP.GE.OR P0, PT, R33, UR4, P0 ;  /* 0x0000000421007c0c */ /* 0x000fc80008706670 */
[----:B------:R-:W4:Y:S01]  /*0b90*/  @!P6 LDC.64 R2, c[0x0][0x390] ;  /* 0x0000e400ff02eb82 */ /* 0x000f220000000a00 */
[----:B-1----:R-:W-:-:S05]  /*0ba0*/  @!P3 IMAD.WIDE R12, R29, 0x4, R12 ;  /* 0x000000041d0cb825 */ /* 0x002fca00078e020c */
[----:B------:R3:W-:Y:S01]  /*0bb0*/  @!P3 STG.E desc[UR8][R12.64], R26 ;  /* 0x0000001a0c00b986 */ /* 0x0007e2000c101908 */
[----:B--2---:R-:W-:Y:S01]  /*0bc0*/  @!P2 IMAD.WIDE R10, R31, 0x4, R10 ;  /* 0x000000041f0aa825 */ /* 0x004fe200078e020a */
[----:B------:R-:W1:Y:S03]  /*0bd0*/  @!P5 LDC.64 R4, c[0x0][0x390] ;  /* 0x0000e400ff04db82 */ /* 0x000e660000000a00 */
[----:B------:R-:W-:Y:S01]  /*0be0*/  @!P1 IMAD R19, R19, UR5, R36 ;  /* 0x0000000513139c24 */ /* 0x000fe2000f8e0224 */
[----:B------:R3:W-:Y:S04]  /*0bf0*/  @!P2 STG.E desc[UR8][R10.64], R38 ;  /* 0x000000260a00a986 */ /* 0x0007e8000c101908 */
[----:B------:R-:W2:Y:S01]  /*0c00*/  @!P1 LDC.64 R6, c[0x0][0x390] ;  /* 0x0000e400ff069b82 */ /* 0x000ea20000000a00 */
[----:B0-----:R-:W-:-:S05]  /*0c10*/  @!P4 IMAD.WIDE R8, R37, 0x4, R8 ;  /* 0x000000042508c825 */ /* 0x001fca00078e0208 */
[----:B------:R3:W-:Y:S01]  /*0c20*/  @!P4 STG.E desc[UR8][R8.64], R24 ;  /* 0x000000180800c986 */ /* 0x0007e2000c101908 */
[----:B----4-:R-:W-:-:S05]  /*0c30*/  @!P6 IMAD.WIDE R2, R15, 0x4, R2 ;  /* 0x000000040f02e825 */ /* 0x010fca00078e0202 */
[----:B------:R3:W-:Y:S01]  /*0c40*/  @!P6 STG.E desc[UR8][R2.64], R22 ;  /* 0x000000160200e986 */ /* 0x0007e2000c101908 */
[----:B-1----:R-:W-:-:S05]  /*0c50*/  @!P5 IMAD.WIDE R4, R17, 0x4, R4 ;  /* 0x000000041104d825 */ /* 0x002fca00078e0204 */
[----:B------:R3:W-:Y:S01]  /*0c60*/  @!P5 STG.E desc[UR8][R4.64], R35 ;  /* 0x000000230400d986 */ /* 0x0007e2000c101908 */
[----:B--2---:R-:W-:-:S05]  /*0c70*/  @!P1 IMAD.WIDE R6, R19, 0x4, R6 ;  /* 0x0000000413069825 */ /* 0x004fca00078e0206 */
[----:B------:R3:W-:Y:S01]  /*0c80*/  @!P1 STG.E desc[UR8][R6.64], R27 ;  /* 0x0000001b06009986 */ /* 0x0007e2000c101908 */
[----:B------:R-:W-:Y:S05]  /*0c90*/  @P0 EXIT ;  /* 0x000000000000094d */ /* 0x000fea0003800000 */
[----:B---3--:R-:W0:Y:S01]  /*0ca0*/  LDC.64 R2, c[0x0][0x390] ;  /* 0x0000e400ff027b82 */ /* 0x008e220000000a00 */
[----:B------:R-:W-:-:S04]  /*0cb0*/  IMAD R33, R33, UR5, R36 ;  /* 0x0000000521217c24 */ /* 0x000fc8000f8e0224 */
[----:B0-----:R-:W-:-:S05]  /*0cc0*/  IMAD.WIDE R2, R33, 0x4, R2 ;  /* 0x0000000421027825 */ /* 0x001fca00078e0202 */
[----:B------:R-:W-:Y:S01]  /*0cd0*/  STG.E desc[UR8][R2.64], R23 ;  /* 0x0000001702007986 */ /* 0x000fe2000c101908 */
[----:B------:R-:W-:Y:S05]  /*0ce0*/  EXIT ;  /* 0x000000000000794d */ /* 0x000fea0003800000 */
.L_x_2:
[----:B------:R-:W-:-:S00]  /*0cf0*/  BRA `(.L_x_2) ;  /* 0xfffffffc00fc7947 */ /* 0x000fc0000383ffff */
[----:B------:R-:W-:-:S00]  /*0d00*/  NOP ;  /* 0x0000000000007918 */ /* 0x000fc00000000000 */
[----:B------:R-:W-:-:S00]  /*0d10*/  NOP ;  /* 0x0000000000007918 */ /* 0x000fc00000000000 */
[----:B------:R-:W-:-:S00]  /*0d20*/  NOP ;  /* 0x0000000000007918 */ /* 0x000fc00000000000 */
[----:B------:R-:W-:-:S00]  /*0d30*/  NOP ;  /* 0x0000000000007918 */ /* 0x000fc00000000000 */
[----:B------:R-:W-:-:S00]  /*0d40*/  NOP ;  /* 0x0000000000007918 */ /* 0x000fc00000000000 */
[----:B------:R-:W-:-:S00]  /*0d50*/  NOP ;  /* 0x0000000000007918 */ /* 0x000fc00000000000 */
[----:B------:R-:W-:-:S00]  /*0d60*/  NOP ;  /* 0x0000000000007918 */ /* 0x000fc00000000000 */
[----:B------:R-:W-:-:S00]  /*0d70*/  NOP ;  /* 0x0000000000007918 */ /* 0x000fc00000000000 */
.L_x_8:


//--------------------- .text._Z4initPfif         --------------------------
	.section	.text._Z4initPfif,"ax",@progbits
	.align	128
        .global         _Z4initPfif
        .type           _Z4initPfif,@function
        .size           _Z4initPfif,(.L_x_9 - _Z4initPfif)
        .other          _Z4initPfif,@"STO_CUDA_ENTRY STV_DEFAULT"
_Z4initPfif:
.text._Z4initPfif:
[----:B------:R-:W-:Y:S01]  /*0000*/  LDC R1, c[0x0][0x37c] ;  /* 0x0000df00ff017b82 */ /* 0x000fe20000000800 */
[----:B------:R-:W0:Y:S07]  /*0010*/  S2R R3, SR_TID.X ;  /* 0x0000000000037919 */ /* 0x000e2e0000002100 */
[----:B------:R-:W0:Y:S01]  /*0020*/  S2UR UR4, SR_CTAID.X ;  /* 0x00000000000479c3 */ /* 0x000e220000002500 */
[----:B------:R-:W1:Y:S07]  /*0030*/  LDCU UR6, c[0x0][0x388] ;  /* 0x00007100ff0677ac */ /* 0x000e6e0008000800 */
[----:B------:R-:W0:Y:S01]  /*0040*/  LDC R0, c[0x0][0x360] ;  /* 0x0000d800ff007b82 */ /* 0x000e220000000800 */
[----:B------:R-:W2:Y:S01]  /*0050*/  LDCU UR5, c[0x0][0x370] ;  /* 0x00006e00ff0577ac */ /* 0x000ea20008000800 */
[----:B0-----:R-:W-:-:S02]  /*0060*/  IMAD R3, R0, UR4, R3 ;  /* 0x0000000400037c24 */ /* 0x001fc4000f8e0203 */
[----:B--2---:R-:W-:-:S03]  /*0070*/  IMAD R0, R0, UR5, RZ ;  /* 0x0000000500007c24 */ /* 0x004fc6000f8e02ff */
[----:B-1----:R-:W-:-:S13]  /*0080*/  ISETP.GE.AND P0, PT, R3, UR6, PT ;  /* 0x0000000603007c0c */ /* 0x002fda000bf06270 */
[----:B------:R-:W-:Y:S05]  /*0090*/  @P0 EXIT ;  /* 0x000000000000094d */ /* 0x000fea0003800000 */
[----:B------:R-:W0:Y:S01]  /*00a0*/  I2F.U32.RP R8, R0 ;  /* 0x0000000000087306 */ /* 0x000e220000209000 */
[C---:B------:R-:W-:Y:S01]  /*00b0*/  IADD3 R2, PT, PT, R0.reuse, R3, RZ ;  /* 0x0000000300027210 */ /* 0x040fe20007ffe0ff */
[----:B------:R-:W-:Y:S01]  /*00c0*/  IMAD.MOV R9, RZ, RZ, -R0 ;  /* 0x000000ffff097224 */ /* 0x000fe200078e0a00 */
[----:B------:R-:W-:Y:S01]  /*00d0*/  ISETP.NE.U32.AND P2, PT, R0, RZ, PT ;  /* 0x000000ff0000720c */ /* 0x000fe20003f45070 */
[----:B------:R-:W1:Y:S01]  /*00e0*/  LDCU.64 UR4, c[0x0][0x358] ;  /* 0x00006b00ff0477ac */ /* 0x000e620008000a00 */
[C---:B------:R-:W-:Y:S01]  /*00f0*/  ISETP.GE.AND P0, PT, R2.reuse, UR6, PT ;  /* 0x0000000602007c0c */ /* 0x040fe2000bf06270 */
[----:B------:R-:W-:Y:S01]  /*0100*/  BSSY.RECONVERGENT B0, `(.L_x_3) ;  /* 0x0000023000007945 */ /* 0x000fe20003800200 */
[----:B------:R-:W-:Y:S02]  /*0110*/  VIMNMX R7, PT, PT, R2, UR6, !PT ;  /* 0x0000000602077c48 */ /* 0x000fe4000ffe0100 */
[----:B------:R-:W-:-:S04]  /*0120*/  SEL R6, RZ, 0x1, P0 ;  /* 0x00000001ff067807 */ /* 0x000fc80000000000 */
[----:B------:R-:W-:Y:S01]  /*0130*/  IADD3 R7, PT, PT, R7, -R2, -R6 ;  /* 0x8000000207077210 */ /* 0x000fe20007ffe806 */
[----:B0-----:R-:W0:Y:S02]  /*0140*/  MUFU.RCP R8, R8 ;  /* 0x0000000800087308 */ /* 0x001e240000001000 */
[----:B0-----:R-:W-:-:S06]  /*0150*/  VIADD R4, R8, 0xffffffe ;  /* 0x0ffffffe08047836 */ /* 0x001fcc0000000000 */
[----:B------:R0:W2:Y:S02]  /*0160*/  F2I.FTZ.U32.TRUNC.NTZ R5, R4 ;  /* 0x0000000400057305 */ /* 0x0000a4000021f000 */
[----:B0-----:R-:W-:Y:S02]  /*0170*/  IMAD.MOV.U32 R4, RZ, RZ, RZ ;  /* 0x000000ffff047224 */ /* 0x001fe400078e00ff */
[----:B--2---:R-:W-:-:S04]  /*0180*/  IMAD R9, R9, R5, RZ ;  /* 0x0000000509097224 */ /* 0x004fc800078e02ff */
[----:B------:R-:W-:-:S06]  /*0190*/  IMAD.HI.U32 R8, R5, R9, R4 ;  /* 0x0000000905087227 */ /* 0x000fcc00078e0004 */
[----:B------:R-:W-:-:S04]  /*01a0*/  IMAD.HI.U32 R5, R8, R7, RZ ;  /* 0x0000000708057227 */ /* 0x000fc800078e00ff */
[----:B------:R-:W-:-:S04]  /*01b0*/  IMAD.MOV R2, RZ, RZ, -R5 ;  /* 0x000000ffff027224 */ /* 0x000fc800078e0a05 */
[----:B------:R-:W-:-:S05]  /*01c0*/  IMAD R7, R0, R2, R7 ;  /* 0x0000000200077224 */ /* 0x000fca00078e0207 */
[----:B------:R-:W-:-:S13]  /*01d0*/  ISETP.GE.U32.AND P0, PT, R7, R0, PT ;  /* 0x000000000700720c */ /* 0x000fda0003f06070 */
[----:B------:R-:W-:Y:S01]  /*01e0*/  @P0 IADD3 R7, PT, PT, -R0, R7, RZ ;  /* 0x0000000700070210 */ /* 0x000fe20007ffe1ff */
[----:B------:R-:W-:-:S03]  /*01f0*/  @P0 VIADD R5, R5, 0x1 ;  /* 0x0000000105050836 */ /* 0x000fc60000000000 */
[----:B------:R-:W-:-:S13]  /*0200*/  ISETP.GE.U32.AND P1, PT, R7, R0, PT ;  /* 0x000000000700720c */ /* 0x000fda0003f26070 */
[----:B------:R-:W-:Y:S02]  /*0210*/  @P1 IADD3 R5, PT, PT, R5, 0x1, RZ ;  /* 0x0000000105051810 */ /* 0x000fe40007ffe0ff */
[----:B------:R-:W-:-:S05]  /*0220*/  @!P2 LOP3.LUT R5, RZ, R0, RZ, 0x33, !PT ;  /* 0x00000000ff05a212 */ /* 0x000fca00078e33ff */
[----:B------:R-:W-:-:S05]  /*0230*/  IMAD.IADD R2, R6, 0x1, R5 ;  /* 0x0000000106027824 */ /* 0x000fca00078e0205 */
[C---:B------:R-:W-:Y:S02]  /*0240*/  LOP3.LUT R4, R2.reuse, 0x3, RZ, 0xc0, !PT ;  /* 0x0000000302047812 */ /* 0x040fe400078ec0ff */
[----:B------:R-:W-:Y:S02]  /*0250*/  ISETP.GE.U32.AND P1, PT, R2, 0x3, PT ;  /* 0x000000030200780c */ /* 0x000fe40003f26070 */
[----:B------:R-:W-:-:S13]  /*0260*/  ISETP.NE.AND P0, PT, R4, 0x3, PT ;  /* 0x000000030400780c */ /* 0x000fda0003f05270 */
[----:B-1----:R-:W-:Y:S05]  /*0270*/  @!P0 BRA `(.L_x_4) ;  /* 0x00000000002c8947 */ /* 0x002fea0003800000 */
[----:B------:R-:W0:Y:S01]  /*0280*/  LDC R9, c[0x0][0x38c] ;  /* 0x0000e300ff097b82 */ /* 0x000e220000000800 */
[----:B------:R-:W-:-:S04]  /*0290*/  IADD3 R2, PT, PT, R2, 0x1, RZ ;  /* 0x0000000102027810 */ /* 0x000fc80007ffe0ff */
[----:B------:R-:W-:-:S03]  /*02a0*/  LOP3.LUT R2, R2, 0x3, RZ, 0xc0, !PT ;  /* 0x0000000302027812 */ /* 0x000fc600078ec0ff */
[----:B------:R-:W1:Y:S02]  /*02b0*/  LDC.64 R6, c[0x0][0x380] ;  /* 0x0000e000ff067b82 */ /* 0x000e640000000a00 */
[----:B------:R-:W-:-:S07]  /*02c0*/  IMAD.MOV R2, RZ, RZ, -R2 ;  /* 0x000000ffff027224 */ /* 0x000fce00078e0a02 */
.L_x_5:
[----:B-1----:R-:W-:Y:S01]  /*02d0*/  IMAD.WIDE R4, R3, 0x4, R6 ;  /* 0x0000000403047825 */ /* 0x002fe200078e0206 */
[----:B------:R-:W-:-:S03]  /*02e0*/  IADD3 R2, PT, PT, R2, 0x1, RZ ;  /* 0x0000000102027810 */ /* 0x000fc60007ffe0ff */
[----:B------:R-:W-:Y:S01]  /*02f0*/  IMAD.IADD R3, R0, 0x1, R3 ;  /* 0x0000000100037824 */ /* 0x000fe200078e0203 */
[----:B0-----:R2:W-:Y:S01]  /*0300*/  STG.E desc[UR4][R4.64], R9 ;  /* 0x0000000904007986 */ /* 0x0015e2000c101904 */
[----:B------:R-:W-:-:S13]  /*0310*/  ISETP.NE.AND P0, PT, R2, RZ, PT ;  /* 0x000000ff0200720c */ /* 0x000fda0003f05270 */
[----:B--2---:R-:W-:Y:S05]  /*0320*/  @P0 BRA `(.L_x_5) ;  /* 0xfffffffc00e80947 */ /* 0x004fea000383ffff */
.L_x_4:
[----:B------:R-:W-:Y:S05]  /*0330*/  BSYNC.RECONVERGENT B0 ;  /* 0x0000000000007941 */ /* 0x000fea0003800200 */
.L_x_3:
[----:B------:R-:W-:Y:S05]  /*0340*/  @!P1 EXIT ;  /* 0x000000000000994d */ /* 0x000fea0003800000 */
[----:B------:R-:W0:Y:S08]  /*0350*/  LDC R15, c[0x0][0x38c] ;  /* 0x0000e300ff0f7b82 */ /* 0x000e300000000800 */
[----:B------:R-:W1:Y:S02]  /*0360*/  LDC.64 R10, c[0x0][0x380] ;  /* 0x0000e000ff0a7b82 */ /* 0x000e640000000a00 */
.L_x_6:
[----:B-12---:R-:W-:Y:S01]  /*0370*/  IMAD.WIDE R12, R3, 0x4, R10 ;  /* 0x00000004030c7825 */ /* 0x006fe200078e020a */
[----:B------:R-:W-:-:S04]  /*0380*/  LEA R3, R0, R3, 0x2 ;  /* 0x0000000300037211 */ /* 0x000fc800078e10ff */
[----:B0-----:R2:W-:Y:S01]  /*0390*/  STG.E desc[UR4][R12.64], R15 ;  /* 0x0000000f0c007986 */ /* 0x0015e2000c101904 */
[----:B------:R-:W-:Y:S01]  /*03a0*/  IMAD.WIDE R4, R0, 0x4, R12 ;  /* 0x0000000400047825 */ /* 0x000fe200078e020c */
[----:B------:R-:W-:-:S04]  /*03b0*/  ISETP.GE.AND P0, PT, R3, UR6, PT ;  /* 0x0000000603007c0c */ /* 0x000fc8000bf06270 */
[----:B------:R2:W-:Y:S01]  /*03c0*/  STG.E desc[UR4][R4.64], R15 ;  /* 0x0000000f04007986 */ /* 0x0005e2000c101904 */
[----:B------:R-:W-:-:S05]  /*03d0*/  IMAD.WIDE R6, R0, 0x4, R4 ;  /* 0x0000000400067825 */ /* 0x000fca00078e0204 */
[----:B------:R2:W-:Y:S01]  /*03e0*/  STG.E desc[UR4][R6.64], R15 ;  /* 0x0000000f06007986 */ /* 0x0005e2000c101904 */
[----:B------:R-:W-:-:S05]  /*03f0*/  IMAD.WIDE R8, R0, 0x4, R6 ;  /* 0x0000000400087825 */ /* 0x000fca00078e0206 */
[----:B------:R2:W-:Y:S01]  /*0400*/  STG.E desc[UR4][R8.64], R15 ;  /* 0x0000000f08007986 */ /* 0x0005e2000c101904 */
[----:B------:R-:W-:Y:S05]  /*0410*/  @!P0 BRA `(.L_x_6) ;  /* 0xfffffffc00d48947 */ /* 0x000fea000383ffff */
[----:B------:R-:W-:Y:S05]  /*0420*/  EXIT ;  /* 0x000000000000794d */ /* 0x000fea0003800000 */
.L_x_7:
        /* <DEDUP_REMOVED lines=13> */
.L_x_9:


//--------------------- .nv.shared._Z6kernelPfS_S_iii --------------------------
	.section	.nv.shared._Z6kernelPfS_S_iii,"aw",@nobits
	.sectionflags	@""
	.align	4
.nv.shared._Z6kernelPfS_S_iii:
	.zero		5120


//--------------------- .nv.shared.reserved.0     --------------------------
	.section	.nv.shared.reserved.0,"aw",@nobits
	.weak		__nv_reservedSMEM_offset_0_alias
	.size		__nv_reservedSMEM_offset_0_alias, 0, 64
	.other		__nv_reservedSMEM_offset_0_alias,@"STO_CUDA_RESERVED_SHARED STV_DEFAULT"
__nv_reservedSMEM_offset_0_alias:
	.zero		0
	.zero		64


//--------------------- .nv.constant0._Z6kernelPfS_S_iii --------------------------
	.section	.nv.constant0._Z6kernelPfS_S_iii,"a",@progbits
	.sectionflags	@""
	.align	4
.nv.constant0._Z6kernelPfS_S_iii:
	.zero		932


//--------------------- .nv.constant0._Z4initPfif --------------------------
	.section	.nv.constant0._Z4initPfif,"a",@progbits
	.sectionflags	@""
	.align	4
.nv.constant0._Z4initPfif:
	.zero		912


//--------------------- SYMBOLS --------------------------

	.type		.nv.reservedSmem.offset0,@object
	.size		.nv.reservedSmem.offset0,0x4
	.type		.nv.reservedSmem.cap,@object
	.size		.nv.reservedSmem.cap,0x4
